//
// Generated by NVIDIA NVVM Compiler
//
// Compiler Build ID: CL-36424714
// Cuda compilation tools, release 13.0, V13.0.88
// Based on NVVM 20.0.0
//

.version 9.0
.target sm_100
.address_size 64

	// .globl	_Z15initIdentityGPUP7double2i

.visible .entry _Z15initIdentityGPUP7double2i(
	.param .u64 .ptr .align 1 _Z15initIdentityGPUP7double2i_param_0,
	.param .u32 _Z15initIdentityGPUP7double2i_param_1
)
{
	.reg .pred 	%p<3>;
	.reg .b32 	%r<13>;
	.reg .b64 	%rd<8>;
	.reg .b64 	%fd<3>;

	ld.param.u64 	%rd2, [_Z15initIdentityGPUP7double2i_param_0];
	ld.param.u32 	%r3, [_Z15initIdentityGPUP7double2i_param_1];
	cvta.to.global.u64 	%rd1, %rd2;
	mov.u32 	%r4, %ntid.x;
	mov.u32 	%r5, %ctaid.x;
	mov.u32 	%r6, %tid.x;
	mad.lo.s32 	%r1, %r4, %r5, %r6;
	mov.u32 	%r7, %ntid.y;
	mov.u32 	%r8, %ctaid.y;
	mov.u32 	%r9, %tid.y;
	mad.lo.s32 	%r2, %r7, %r8, %r9;
	max.s32 	%r10, %r2, %r1;
	setp.ge.s32 	%p1, %r10, %r3;
	@%p1 bra 	$L__BB0_4;
	setp.ne.s32 	%p2, %r1, %r2;
	@%p2 bra 	$L__BB0_3;
	mad.lo.s32 	%r12, %r3, %r1, %r1;
	mul.wide.u32 	%rd6, %r12, 16;
	add.s64 	%rd7, %rd1, %rd6;
	mov.f64 	%fd1, 0d0000000000000000;
	mov.f64 	%fd2, 0d3FF0000000000000;
	st.global.v2.f64 	[%rd7], {%fd2, %fd1};
	bra.uni 	$L__BB0_4;
$L__BB0_3:
	mad.lo.s32 	%r11, %r3, %r2, %r1;
	mul.wide.s32 	%rd3, %r11, 16;
	add.s64 	%rd4, %rd1, %rd3;
	mov.b64 	%rd5, 0;
	st.global.u64 	[%rd4], %rd5;
$L__BB0_4:
	ret;

}


// ===== COMPILED SASS (sm_100) =====

	.target	sm_100

	.elftype	@"ET_EXEC"


//--------------------- .note.nv.tkinfo           --------------------------
	.section	.note.nv.tkinfo,"",@"SHT_NOTE"
	.sectionflags	@"SHF_NOTE_NV_TKINFO"
	.tkinfo
        /*0018*/ 	.word	0x00000002
        /*0030*/ 	.string	""
        /*0030*/ 	.string	"ptxas"
        /*0030*/ 	.string	"Cuda compilation tools, release 13.0, V13.0.88"
        /*0030*/ 	.string	"Build cuda_13.0.r13.0/compiler.36424714_0"
        /*0030*/ 	.string	"-arch sm_100 -m 64 "



//--------------------- .note.nv.cuinfo           --------------------------
	.section	.note.nv.cuinfo,"",@"SHT_NOTE"
	.sectionflags	@"SHF_NOTE_NV_CUINFO"
        /*0018*/ 	.short	0x0002
        /*001a*/ 	.short	0x0064
        /*001c*/ 	.short	0x0082
	.zero		2


//--------------------- .nv.info                  --------------------------
	.section	.nv.info,"",@"SHT_CUDA_INFO"
	.align	4


	//----- nvinfo : EIATTR_REGCOUNT
	.align		4
        /*0000*/ 	.byte	0x04, 0x2f
        /*0002*/ 	.short	(.L_1 - .L_0)
	.align		4
.L_0:
        /*0004*/ 	.word	index@(_Z15initIdentityGPUP7double2i)
        /*0008*/ 	.word	0x0000000c


	//----- nvinfo : EIATTR_FRAME_SIZE
	.align		4
.L_1:
        /*000c*/ 	.byte	0x04, 0x11
        /*000e*/ 	.short	(.L_3 - .L_2)
	.align		4
.L_2:
        /*0010*/ 	.word	index@(_Z15initIdentityGPUP7double2i)
        /*0014*/ 	.word	0x00000000


	//----- nvinfo : EIATTR_MIN_STACK_SIZE
	.align		4
.L_3:
        /*0018*/ 	.byte	0x04, 0x12
        /*001a*/ 	.short	(.L_5 - .L_4)
	.align		4
.L_4:
        /*001c*/ 	.word	index@(_Z15initIdentityGPUP7double2i)
        /*0020*/ 	.word	0x00000000
.L_5:


//--------------------- .nv.compat                --------------------------
	.section	.nv.compat,"",@"SHT_CUDA_COMPAT_INFO"
	.align	4
        /*0000*/ 	.byte	0x02, 0x09, 0x00, 0x00, 0x02, 0x02, 0x01, 0x00, 0x02, 0x05, 0x05, 0x00, 0x03, 0x07, 0x01, 0x01
        /*0010*/ 	.byte	0x02, 0x03, 0x00, 0x00, 0x02, 0x06, 0x01, 0x00, 0x04, 0x0b, 0x08, 0x00, 0x09, 0x00, 0x00, 0x00
        /*0020*/ 	.byte	0x00, 0x00, 0x00, 0x00


//--------------------- .nv.info._Z15initIdentityGPUP7double2i --------------------------
	.section	.nv.info._Z15initIdentityGPUP7double2i,"",@"SHT_CUDA_INFO"
	.sectionflags	@""
	.align	4


	//----- nvinfo : EIATTR_CUDA_API_VERSION
	.align		4
        /*0000*/ 	.byte	0x04, 0x37
        /*0002*/ 	.short	(.L_7 - .L_6)
.L_6:
        /*0004*/ 	.word	0x00000082


	//----- nvinfo : EIATTR_KPARAM_INFO
	.align		4
.L_7:
        /*0008*/ 	.byte	0x04, 0x17
        /*000a*/ 	.short	(.L_9 - .L_8)
.L_8:
        /*000c*/ 	.word	0x00000000
        /*0010*/ 	.short	0x0001
        /*0012*/ 	.short	0x0008
        /*0014*/ 	.byte	0x00, 0xf0, 0x11, 0x00


	//----- nvinfo : EIATTR_KPARAM_INFO
	.align		4
.L_9:
        /*0018*/ 	.byte	0x04, 0x17
        /*001a*/ 	.short	(.L_11 - .L_10)
.L_10:
        /*001c*/ 	.word	0x00000000
        /*0020*/ 	.short	0x0000
        /*0022*/ 	.short	0x0000
        /*0024*/ 	.byte	0x00, 0xf5, 0x21, 0x00


	//----- nvinfo : EIATTR_SPARSE_MMA_MASK
	.align		4
.L_11:
        /*0028*/ 	.byte	0x03, 0x50
        /*002a*/ 	.short	0x0000


	//----- nvinfo : EIATTR_MAXREG_COUNT
	.align		4
        /*002c*/ 	.byte	0x03, 0x1b
        /*002e*/ 	.short	0x00ff


	//----- nvinfo : EIATTR_MERCURY_ISA_VERSION
	.align		4
        /*0030*/ 	.byte	0x03, 0x5f
        /*0032*/ 	.short	0x0101


	//----- nvinfo : EIATTR_VRC_CTA_INIT_COUNT
	.align		4
        /*0034*/ 	.byte	0x02, 0x4a
	.zero		1
	.zero		1


	//----- nvinfo : EIATTR_EXIT_INSTR_OFFSETS
	.align		4
        /*0038*/ 	.byte	0x04, 0x1c
        /*003a*/ 	.short	(.L_13 - .L_12)


	//   ....[0]....
.L_12:
        /*003c*/ 	.word	0x000000c0


	//   ....[1]....
        /*0040*/ 	.word	0x00000160


	//   ....[2]....
        /*0044*/ 	.word	0x000001b0


	//----- nvinfo : EIATTR_CBANK_PARAM_SIZE
	.align		4
.L_13:
        /*0048*/ 	.byte	0x03, 0x19
        /*004a*/ 	.short	0x000c


	//----- nvinfo : EIATTR_PARAM_CBANK
	.align		4
        /*004c*/ 	.byte	0x04, 0x0a
        /*004e*/ 	.short	(.L_15 - .L_14)
	.align		4
.L_14:
        /*0050*/ 	.word	index@(.nv.constant0._Z15initIdentityGPUP7double2i)
        /*0054*/ 	.short	0x0380
        /*0056*/ 	.short	0x000c


	//----- nvinfo : EIATTR_SW_WAR
	.align		4
.L_15:
        /*0058*/ 	.byte	0x04, 0x36
        /*005a*/ 	.short	(.L_17 - .L_16)
.L_16:
        /*005c*/ 	.word	0x00000008
.L_17:


//--------------------- .nv.callgraph             --------------------------
	.section	.nv.callgraph,"",@"SHT_CUDA_CALLGRAPH"
	.align	4
	.sectionentsize	8
	.align		4
        /*0000*/ 	.word	0x00000000
	.align		4
        /*0004*/ 	.word	0xffffffff
	.align		4
        /*0008*/ 	.word	0x00000000
	.align		4
        /*000c*/ 	.word	0xfffffffe
	.align		4
        /*0010*/ 	.word	0x00000000
	.align		4
        /*0014*/ 	.word	0xfffffffd
	.align		4
        /*0018*/ 	.word	0x00000000
	.align		4
        /*001c*/ 	.word	0xfffffffc


//--------------------- .text._Z15initIdentityGPUP7double2i --------------------------
	.section	.text._Z15initIdentityGPUP7double2i,"ax",@progbits
	.align	128
        .global         _Z15initIdentityGPUP7double2i
        .type           _Z15initIdentityGPUP7double2i,@function
        .size           _Z15initIdentityGPUP7double2i,(.L_x_1 - _Z15initIdentityGPUP7double2i)
        .other          _Z15initIdentityGPUP7double2i,@"STO_CUDA_ENTRY STV_DEFAULT"
_Z15initIdentityGPUP7double2i:
.text._Z15initIdentityGPUP7double2i:
[----:B------:R-:W-:Y:S01]  /*0000*/  LDC R1, c[0x0][0x37c] ;  /* 0x0000df00ff017b82 */ /* 0x000fe20000000800 */
[----:B------:R-:W0:Y:S01]  /*0010*/  S2R R0, SR_CTAID.X ;  /* 0x0000000000007919 */ /* 0x000e220000002500 */
[----:B------:R-:W0:Y:S01]  /*0020*/  LDCU UR4, c[0x0][0x360] ;  /* 0x00006c00ff0477ac */ /* 0x000e220008000800 */
[----:B------:R-:W0:Y:S01]  /*0030*/  S2R R3, SR_TID.X ;  /* 0x0000000000037919 */ /* 0x000e220000002100 */
[----:B------:R-:W1:Y:S01]  /*0040*/  LDCU UR5, c[0x0][0x364] ;  /* 0x00006c80ff0577ac */ /* 0x000e620008000800 */
[----:B------:R-:W1:Y:S01]  /*0050*/  S2R R9, SR_CTAID.Y ;  /* 0x0000000000097919 */ /* 0x000e620000002600 */
[----:B------:R-:W2:Y:S01]  /*0060*/  LDCU UR6, c[0x0][0x388] ;  /* 0x00007100ff0677ac */ /* 0x000ea20008000800 */
[----:B------:R-:W1:Y:S01]  /*0070*/  S2R R2, SR_TID.Y ;  /* 0x0000000000027919 */ /* 0x000e620000002200 */
[----:B0-----:R-:W-:Y:S02]  /*0080*/  IMAD R0, R0, UR4, R3 ;  /* 0x0000000400007c24 */ /* 0x001fe4000f8e0203 */
[----:B-1----:R-:W-:-:S05]  /*0090*/  IMAD R9, R9, UR5, R2 ;  /* 0x0000000509097c24 */ /* 0x002fca000f8e0202 */
[----:B------:R-:W-:-:S04]  /*00a0*/  VIMNMX R2, PT, PT, R0, R9, !PT ;  /* 0x0000000900027248 */ /* 0x000fc80007fe0100 */
[----:B--2---:R-:W-:-:S13]  /*00b0*/  ISETP.GE.AND P0, PT, R2, UR6, PT ;  /* 0x0000000602007c0c */ /* 0x004fda000bf06270 */
[----:B------:R-:W-:Y:S05]  /*00c0*/  @P0 EXIT ;  /* 0x000000000000094d */ /* 0x000fea0003800000 */
[----:B------:R-:W-:Y:S01]  /*00d0*/  ISETP.NE.AND P0, PT, R0, R9, PT ;  /* 0x000000090000720c */ /* 0x000fe20003f05270 */
[----:B------:R-:W0:Y:S01]  /*00e0*/  LDCU.64 UR4, c[0x0][0x358] ;  /* 0x00006b00ff0477ac */ /* 0x000e220008000a00 */
[----:B------:R-:W-:-:S11]  /*00f0*/  CS2R R6, SRZ ;  /* 0x0000000000067805 */ /* 0x000fd6000001ff00 */
[----:B------:R-:W1:Y:S01]  /*0100*/  @!P0 LDC.64 R2, c[0x0][0x380] ;  /* 0x0000e000ff028b82 */ /* 0x000e620000000a00 */
[----:B------:R-:W-:Y:S01]  /*0110*/  @!P0 IMAD R5, R0, UR6, R0 ;  /* 0x0000000600058c24 */ /* 0x000fe2000f8e0200 */
[----:B------:R-:W-:-:S03]  /*0120*/  @!P0 MOV R4, 0x0 ;  /* 0x0000000000048802 */ /* 0x000fc60000000f00 */
[----:B-1----:R-:W-:Y:S01]  /*0130*/  @!P0 IMAD.WIDE.U32 R2, R5, 0x10, R2 ;  /* 0x0000001005028825 */ /* 0x002fe200078e0002 */
[----:B------:R-:W-:-:S05]  /*0140*/  @!P0 MOV R5, 0x3ff00000 ;  /* 0x3ff0000000058802 */ /* 0x000fca0000000f00 */
[----:B0-----:R0:W-:Y:S01]  /*0150*/  @!P0 STG.E.128 desc[UR4][R2.64], R4 ;  /* 0x0000000402008986 */ /* 0x0011e2000c101d04 */
[----:B------:R-:W-:Y:S05]  /*0160*/  @!P0 EXIT ;  /* 0x000000000000894d */ /* 0x000fea0003800000 */
[----:B0-----:R-:W0:Y:S01]  /*0170*/  LDC.64 R2, c[0x0][0x380] ;  /* 0x0000e000ff027b82 */ /* 0x001e220000000a00 */
[----:B------:R-:W-:-:S04]  /*0180*/  IMAD R9, R9, UR6, R0 ;  /* 0x0000000609097c24 */ /* 0x000fc8000f8e0200 */
[----:B0-----:R-:W-:-:S05]  /*0190*/  IMAD.WIDE R2, R9, 0x10, R2 ;  /* 0x0000001009027825 */ /* 0x001fca00078e0202 */
[----:B------:R-:W-:Y:S01]  /*01a0*/  STG.E.64 desc[UR4][R2.64], RZ ;  /* 0x000000ff02007986 */ /* 0x000fe2000c101b04 */
[----:B------:R-:W-:Y:S05]  /*01b0*/  EXIT ;  /* 0x000000000000794d */ /* 0x000fea0003800000 */
.L_x_0:
[----:B------:R-:W-:-:S00]  /*01c0*/  BRA `(.L_x_0) ;  /* 0xfffffffc00fc7947 */ /* 0x000fc0000383ffff */
[----:B------:R-:W-:-:S00]  /*01d0*/  NOP ;  /* 0x0000000000007918 */ /* 0x000fc00000000000 */
        /* <DEDUP_REMOVED lines=10> */
.L_x_1:


//--------------------- .nv.shared.reserved.0     --------------------------
	.section	.nv.shared.reserved.0,"aw",@nobits
	.weak		__nv_reservedSMEM_offset_0_alias
	.size		__nv_reservedSMEM_offset_0_alias, 0, 64
	.other		__nv_reservedSMEM_offset_0_alias,@"STO_CUDA_RESERVED_SHARED STV_DEFAULT"
__nv_reservedSMEM_offset_0_alias:
	.zero		0
	.zero		64


//--------------------- .nv.constant0._Z15initIdentityGPUP7double2i --------------------------
	.section	.nv.constant0._Z15initIdentityGPUP7double2i,"a",@progbits
	.sectionflags	@""
	.align	4
.nv.constant0._Z15initIdentityGPUP7double2i:
	.zero		908


//--------------------- SYMBOLS --------------------------

	.type		.nv.reservedSmem.offset0,@object
	.size		.nv.reservedSmem.offset0,0x4
